//
// Generated by NVIDIA NVVM Compiler
//
// Compiler Build ID: CL-36424714
// Cuda compilation tools, release 13.0, V13.0.88
// Based on NVVM 20.0.0
//

.version 9.0
.target sm_100
.address_size 64

	// .globl	_Z6kernelPdS_i

.visible .entry _Z6kernelPdS_i(
	.param .u64 .ptr .align 1 _Z6kernelPdS_i_param_0,
	.param .u64 .ptr .align 1 _Z6kernelPdS_i_param_1,
	.param .u32 _Z6kernelPdS_i_param_2
)
{
	.reg .pred 	%p<4>;
	.reg .b32 	%r<11>;
	.reg .b64 	%rd<8>;
	.reg .b64 	%fd<4>;

	ld.param.u64 	%rd3, [_Z6kernelPdS_i_param_0];
	ld.param.u64 	%rd4, [_Z6kernelPdS_i_param_1];
	ld.param.u32 	%r6, [_Z6kernelPdS_i_param_2];
	mov.u32 	%r1, %ntid.x;
	mov.u32 	%r7, %ctaid.x;
	mov.u32 	%r8, %tid.x;
	mad.lo.s32 	%r10, %r1, %r7, %r8;
	setp.ge.s32 	%p1, %r10, %r6;
	@%p1 bra 	$L__BB0_3;
	mov.u32 	%r9, %nctaid.x;
	mul.lo.s32 	%r3, %r1, %r9;
	cvta.to.global.u64 	%rd1, %rd3;
	cvta.to.global.u64 	%rd2, %rd4;
$L__BB0_2:
	mul.wide.s32 	%rd5, %r10, 8;
	add.s64 	%rd6, %rd2, %rd5;
	add.s64 	%rd7, %rd1, %rd5;
	ld.global.f64 	%fd1, [%rd7];
	ld.global.f64 	%fd2, [%rd6];
	setp.lt.f64 	%p2, %fd1, %fd2;
	selp.f64 	%fd3, %fd2, %fd1, %p2;
	st.global.f64 	[%rd7], %fd3;
	add.s32 	%r10, %r10, %r3;
	setp.lt.s32 	%p3, %r10, %r6;
	@%p3 bra 	$L__BB0_2;
$L__BB0_3:
	ret;

}


// ===== COMPILED SASS (sm_100) =====

	.target	sm_100

	.elftype	@"ET_EXEC"


//--------------------- .note.nv.tkinfo           --------------------------
	.section	.note.nv.tkinfo,"",@"SHT_NOTE"
	.sectionflags	@"SHF_NOTE_NV_TKINFO"
	.tkinfo
        /*0018*/ 	.word	0x00000002
        /*0030*/ 	.string	""
        /*0030*/ 	.string	"ptxas"
        /*0030*/ 	.string	"Cuda compilation tools, release 13.0, V13.0.88"
        /*0030*/ 	.string	"Build cuda_13.0.r13.0/compiler.36424714_0"
        /*0030*/ 	.string	"-arch sm_100 -m 64 "



//--------------------- .note.nv.cuinfo           --------------------------
	.section	.note.nv.cuinfo,"",@"SHT_NOTE"
	.sectionflags	@"SHF_NOTE_NV_CUINFO"
        /*0018*/ 	.short	0x0002
        /*001a*/ 	.short	0x0064
        /*001c*/ 	.short	0x0082
	.zero		2


//--------------------- .nv.info                  --------------------------
	.section	.nv.info,"",@"SHT_CUDA_INFO"
	.align	4


	//----- nvinfo : EIATTR_REGCOUNT
	.align		4
        /*0000*/ 	.byte	0x04, 0x2f
        /*0002*/ 	.short	(.L_1 - .L_0)
	.align		4
.L_0:
        /*0004*/ 	.word	index@(_Z6kernelPdS_i)
        /*0008*/ 	.word	0x0000000e


	//----- nvinfo : EIATTR_FRAME_SIZE
	.align		4
.L_1:
        /*000c*/ 	.byte	0x04, 0x11
        /*000e*/ 	.short	(.L_3 - .L_2)
	.align		4
.L_2:
        /*0010*/ 	.word	index@(_Z6kernelPdS_i)
        /*0014*/ 	.word	0x00000000


	//----- nvinfo : EIATTR_MIN_STACK_SIZE
	.align		4
.L_3:
        /*0018*/ 	.byte	0x04, 0x12
        /*001a*/ 	.short	(.L_5 - .L_4)
	.align		4
.L_4:
        /*001c*/ 	.word	index@(_Z6kernelPdS_i)
        /*0020*/ 	.word	0x00000000
.L_5:


//--------------------- .nv.compat                --------------------------
	.section	.nv.compat,"",@"SHT_CUDA_COMPAT_INFO"
	.align	4
        /*0000*/ 	.byte	0x02, 0x09, 0x00, 0x00, 0x02, 0x02, 0x01, 0x00, 0x02, 0x05, 0x05, 0x00, 0x03, 0x07, 0x01, 0x01
        /*0010*/ 	.byte	0x02, 0x03, 0x00, 0x00, 0x02, 0x06, 0x01, 0x00, 0x04, 0x0b, 0x08, 0x00, 0x01, 0x00, 0x00, 0x00
        /*0020*/ 	.byte	0x00, 0x00, 0x00, 0x00


//--------------------- .nv.info._Z6kernelPdS_i   --------------------------
	.section	.nv.info._Z6kernelPdS_i,"",@"SHT_CUDA_INFO"
	.sectionflags	@""
	.align	4


	//----- nvinfo : EIATTR_CUDA_API_VERSION
	.align		4
        /*0000*/ 	.byte	0x04, 0x37
        /*0002*/ 	.short	(.L_7 - .L_6)
.L_6:
        /*0004*/ 	.word	0x00000082


	//----- nvinfo : EIATTR_KPARAM_INFO
	.align		4
.L_7:
        /*0008*/ 	.byte	0x04, 0x17
        /*000a*/ 	.short	(.L_9 - .L_8)
.L_8:
        /*000c*/ 	.word	0x00000000
        /*0010*/ 	.short	0x0002
        /*0012*/ 	.short	0x0010
        /*0014*/ 	.byte	0x00, 0xf0, 0x11, 0x00


	//----- nvinfo : EIATTR_KPARAM_INFO
	.align		4
.L_9:
        /*0018*/ 	.byte	0x04, 0x17
        /*001a*/ 	.short	(.L_11 - .L_10)
.L_10:
        /*001c*/ 	.word	0x00000000
        /*0020*/ 	.short	0x0001
        /*0022*/ 	.short	0x0008
        /*0024*/ 	.byte	0x00, 0xf5, 0x21, 0x00


	//----- nvinfo : EIATTR_KPARAM_INFO
	.align		4
.L_11:
        /*0028*/ 	.byte	0x04, 0x17
        /*002a*/ 	.short	(.L_13 - .L_12)
.L_12:
        /*002c*/ 	.word	0x00000000
        /*0030*/ 	.short	0x0000
        /*0032*/ 	.short	0x0000
        /*0034*/ 	.byte	0x00, 0xf5, 0x21, 0x00


	//----- nvinfo : EIATTR_SPARSE_MMA_MASK
	.align		4
.L_13:
        /*0038*/ 	.byte	0x03, 0x50
        /*003a*/ 	.short	0x0000


	//----- nvinfo : EIATTR_MAXREG_COUNT
	.align		4
        /*003c*/ 	.byte	0x03, 0x1b
        /*003e*/ 	.short	0x00ff


	//----- nvinfo : EIATTR_MERCURY_ISA_VERSION
	.align		4
        /*0040*/ 	.byte	0x03, 0x5f
        /*0042*/ 	.short	0x0101


	//----- nvinfo : EIATTR_VRC_CTA_INIT_COUNT
	.align		4
        /*0044*/ 	.byte	0x02, 0x4a
	.zero		1
	.zero		1


	//----- nvinfo : EIATTR_EXIT_INSTR_OFFSETS
	.align		4
        /*0048*/ 	.byte	0x04, 0x1c
        /*004a*/ 	.short	(.L_15 - .L_14)


	//   ....[0]....
.L_14:
        /*004c*/ 	.word	0x00000070


	//   ....[1]....
        /*0050*/ 	.word	0x00000180


	//----- nvinfo : EIATTR_CRS_STACK_SIZE
	.align		4
.L_15:
        /*0054*/ 	.byte	0x04, 0x1e
        /*0056*/ 	.short	(.L_17 - .L_16)
.L_16:
        /*0058*/ 	.word	0x00000000


	//----- nvinfo : EIATTR_CBANK_PARAM_SIZE
	.align		4
.L_17:
        /*005c*/ 	.byte	0x03, 0x19
        /*005e*/ 	.short	0x0014


	//----- nvinfo : EIATTR_PARAM_CBANK
	.align		4
        /*0060*/ 	.byte	0x04, 0x0a
        /*0062*/ 	.short	(.L_19 - .L_18)
	.align		4
.L_18:
        /*0064*/ 	.word	index@(.nv.constant0._Z6kernelPdS_i)
        /*0068*/ 	.short	0x0380
        /*006a*/ 	.short	0x0014


	//----- nvinfo : EIATTR_SW_WAR
	.align		4
.L_19:
        /*006c*/ 	.byte	0x04, 0x36
        /*006e*/ 	.short	(.L_21 - .L_20)
.L_20:
        /*0070*/ 	.word	0x00000008
.L_21:


//--------------------- .nv.callgraph             --------------------------
	.section	.nv.callgraph,"",@"SHT_CUDA_CALLGRAPH"
	.align	4
	.sectionentsize	8
	.align		4
        /*0000*/ 	.word	0x00000000
	.align		4
        /*0004*/ 	.word	0xffffffff
	.align		4
        /*0008*/ 	.word	0x00000000
	.align		4
        /*000c*/ 	.word	0xfffffffe
	.align		4
        /*0010*/ 	.word	0x00000000
	.align		4
        /*0014*/ 	.word	0xfffffffd
	.align		4
        /*0018*/ 	.word	0x00000000
	.align		4
        /*001c*/ 	.word	0xfffffffc


//--------------------- .text._Z6kernelPdS_i      --------------------------
	.section	.text._Z6kernelPdS_i,"ax",@progbits
	.align	128
        .global         _Z6kernelPdS_i
        .type           _Z6kernelPdS_i,@function
        .size           _Z6kernelPdS_i,(.L_x_2 - _Z6kernelPdS_i)
        .other          _Z6kernelPdS_i,@"STO_CUDA_ENTRY STV_DEFAULT"
_Z6kernelPdS_i:
.text._Z6kernelPdS_i:
[----:B------:R-:W-:Y:S01]  /*0000*/  LDC R1, c[0x0][0x37c] ;  /* 0x0000df00ff017b82 */ /* 0x000fe20000000800 */
[----:B------:R-:W0:Y:S01]  /*0010*/  S2R R0, SR_CTAID.X ;  /* 0x0000000000007919 */ /* 0x000e220000002500 */
[----:B------:R-:W0:Y:S01]  /*0020*/  LDCU UR4, c[0x0][0x360] ;  /* 0x00006c00ff0477ac */ /* 0x000e220008000800 */
[----:B------:R-:W0:Y:S01]  /*0030*/  S2R R3, SR_TID.X ;  /* 0x0000000000037919 */ /* 0x000e220000002100 */
[----:B------:R-:W1:Y:S01]  /*0040*/  LDCU UR8, c[0x0][0x390] ;  /* 0x00007200ff0877ac */ /* 0x000e620008000800 */
[----:B0-----:R-:W-:-:S05]  /*0050*/  IMAD R0, R0, UR4, R3 ;  /* 0x0000000400007c24 */ /* 0x001fca000f8e0203 */
[----:B-1----:R-:W-:-:S13]  /*0060*/  ISETP.GE.AND P0, PT, R0, UR8, PT ;  /* 0x0000000800007c0c */ /* 0x002fda000bf06270 */
[----:B------:R-:W-:Y:S05]  /*0070*/  @P0 EXIT ;  /* 0x000000000000094d */ /* 0x000fea0003800000 */
[----:B------:R-:W0:Y:S01]  /*0080*/  LDC.64 R10, c[0x0][0x380] ;  /* 0x0000e000ff0a7b82 */ /* 0x000e220000000a00 */
[----:B------:R-:W1:Y:S01]  /*0090*/  LDCU UR5, c[0x0][0x370] ;  /* 0x00006e00ff0577ac */ /* 0x000e620008000800 */
[----:B------:R-:W2:Y:S06]  /*00a0*/  LDCU.64 UR6, c[0x0][0x358] ;  /* 0x00006b00ff0677ac */ /* 0x000eac0008000a00 */
[----:B------:R-:W3:Y:S01]  /*00b0*/  LDC.64 R8, c[0x0][0x388] ;  /* 0x0000e200ff087b82 */ /* 0x000ee20000000a00 */
[----:B-1----:R-:W-:-:S12]  /*00c0*/  UIMAD UR4, UR4, UR5, URZ ;  /* 0x00000005040472a4 */ /* 0x002fd8000f8e02ff */
.L_x_0:
[----:B---3--:R-:W-:-:S04]  /*00d0*/  IMAD.WIDE R2, R0, 0x8, R8 ;  /* 0x0000000800027825 */ /* 0x008fc800078e0208 */
[C---:B01----:R-:W-:Y:S02]  /*00e0*/  IMAD.WIDE R4, R0.reuse, 0x8, R10 ;  /* 0x0000000800047825 */ /* 0x043fe400078e020a */
[----:B--2---:R-:W2:Y:S04]  /*00f0*/  LDG.E.64 R2, desc[UR6][R2.64] ;  /* 0x0000000602027981 */ /* 0x004ea8000c1e1b00 */
[----:B------:R-:W2:Y:S01]  /*0100*/  LDG.E.64 R6, desc[UR6][R4.64] ;  /* 0x0000000604067981 */ /* 0x000ea2000c1e1b00 */
[----:B------:R-:W-:Y:S01]  /*0110*/  IADD3 R0, PT, PT, R0, UR4, RZ ;  /* 0x0000000400007c10 */ /* 0x000fe2000fffe0ff */
[----:B--2---:R-:W-:-:S06]  /*0120*/  DSETP.GEU.AND P0, PT, R6, R2, PT ;  /* 0x000000020600722a */ /* 0x004fcc0003f0e000 */
[----:B------:R-:W-:Y:S02]  /*0130*/  FSEL R6, R2, R6, !P0 ;  /* 0x0000000602067208 */ /* 0x000fe40004000000 */
[----:B------:R-:W-:Y:S02]  /*0140*/  FSEL R7, R3, R7, !P0 ;  /* 0x0000000703077208 */ /* 0x000fe40004000000 */
[----:B------:R-:W-:-:S03]  /*0150*/  ISETP.GE.AND P0, PT, R0, UR8, PT ;  /* 0x0000000800007c0c */ /* 0x000fc6000bf06270 */
[----:B------:R1:W-:Y:S10]  /*0160*/  STG.E.64 desc[UR6][R4.64], R6 ;  /* 0x0000000604007986 */ /* 0x0003f4000c101b06 */
[----:B------:R-:W-:Y:S05]  /*0170*/  @!P0 BRA `(.L_x_0) ;  /* 0xfffffffc00d48947 */ /* 0x000fea000383ffff */
[----:B------:R-:W-:Y:S05]  /*0180*/  EXIT ;  /* 0x000000000000794d */ /* 0x000fea0003800000 */
.L_x_1:
[----:B------:R-:W-:-:S00]  /*0190*/  BRA `(.L_x_1) ;  /* 0xfffffffc00fc7947 */ /* 0x000fc0000383ffff */
[----:B------:R-:W-:-:S00]  /*01a0*/  NOP ;  /* 0x0000000000007918 */ /* 0x000fc00000000000 */
        /* <DEDUP_REMOVED lines=13> */
.L_x_2:


//--------------------- .nv.shared.reserved.0     --------------------------
	.section	.nv.shared.reserved.0,"aw",@nobits
	.weak		__nv_reservedSMEM_offset_0_alias
	.size		__nv_reservedSMEM_offset_0_alias, 0, 64
	.other		__nv_reservedSMEM_offset_0_alias,@"STO_CUDA_RESERVED_SHARED STV_DEFAULT"
__nv_reservedSMEM_offset_0_alias:
	.zero		0
	.zero		64


//--------------------- .nv.constant0._Z6kernelPdS_i --------------------------
	.section	.nv.constant0._Z6kernelPdS_i,"a",@progbits
	.sectionflags	@""
	.align	4
.nv.constant0._Z6kernelPdS_i:
	.zero		916


//--------------------- SYMBOLS --------------------------

	.type		.nv.reservedSmem.offset0,@object
	.size		.nv.reservedSmem.offset0,0x4
